	.headerflags	@"EF_CUDA_TEXMODE_UNIFIED EF_CUDA_64BIT_ADDRESS EF_CUDA_ACCELERATORS EF_CUDA_SM90 EF_CUDA_VIRTUAL_SM(EF_CUDA_SM90)"
	.elftype	@"ET_EXEC"


//--------------------- .nv.info                  --------------------------
	.section	.nv.info,"",@"SHT_CUDA_INFO"
	.align	4


	//----- nvinfo : EIATTR_REGCOUNT
	.align		4
        /*0000*/ 	.byte	0x04, 0x2f
        /*0002*/ 	.short	(.L_3 - .L_2)
	.align		4
.L_2:
        /*0004*/ 	.word	index@(triton_poi_fused__native_batch_norm_legit_no_training_convolution_relu_10)
        /*0008*/ 	.word	0x0000001a


	//----- nvinfo : EIATTR_MIN_STACK_SIZE
	.align		4
.L_3:
        /*000c*/ 	.byte	0x04, 0x12
        /*000e*/ 	.short	(.L_5 - .L_4)
	.align		4
.L_4:
        /*0010*/ 	.word	index@(triton_poi_fused__native_batch_norm_legit_no_training_convolution_relu_10)
        /*0014*/ 	.word	0x00000000


	//----- nvinfo : EIATTR_FRAME_SIZE
	.align		4
.L_5:
        /*0018*/ 	.byte	0x04, 0x11
        /*001a*/ 	.short	(.L_7 - .L_6)
	.align		4
.L_6:
        /*001c*/ 	.word	index@(triton_poi_fused__native_batch_norm_legit_no_training_convolution_relu_10)
        /*0020*/ 	.word	0x00000000


	//----- nvinfo : EIATTR_MIN_STACK_SIZE
	.align		4
.L_7:
        /*0024*/ 	.byte	0x04, 0x12
        /*0026*/ 	.short	(.L_9 - .L_8)
	.align		4
.L_8:
        /*0028*/ 	.word	index@(triton_poi_fused__native_batch_norm_legit_no_training_convolution_relu_10)
        /*002c*/ 	.word	0x00000000
.L_9:


//--------------------- .nv.info.triton_poi_fused__native_batch_norm_legit_no_training_convolution_relu_10 --------------------------
	.section	.nv.info.triton_poi_fused__native_batch_norm_legit_no_training_convolution_relu_10,"",@"SHT_CUDA_INFO"
	.sectionflags	@""
	.align	4


	//----- nvinfo : EIATTR_CUDA_API_VERSION
	.align		4
        /*0000*/ 	.byte	0x04, 0x37
        /*0002*/ 	.short	(.L_11 - .L_10)
.L_10:
        /*0004*/ 	.word	0x0000007c


	//----- nvinfo : EIATTR_KPARAM_INFO
	.align		4
.L_11:
        /*0008*/ 	.byte	0x04, 0x17
        /*000a*/ 	.short	(.L_13 - .L_12)
.L_12:
        /*000c*/ 	.word	0x00000000
        /*0010*/ 	.short	0x0007
        /*0012*/ 	.short	0x0038
        /*0014*/ 	.byte	0x00, 0xf0, 0x11, 0x00


	//----- nvinfo : EIATTR_KPARAM_INFO
	.align		4
.L_13:
        /*0018*/ 	.byte	0x04, 0x17
        /*001a*/ 	.short	(.L_15 - .L_14)
.L_14:
        /*001c*/ 	.word	0x00000000
        /*0020*/ 	.short	0x0006
        /*0022*/ 	.short	0x0030
        /*0024*/ 	.byte	0x00, 0xf4, 0x21, 0x00


	//----- nvinfo : EIATTR_KPARAM_INFO
	.align		4
.L_15:
        /*0028*/ 	.byte	0x04, 0x17
        /*002a*/ 	.short	(.L_17 - .L_16)
.L_16:
        /*002c*/ 	.word	0x00000000
        /*0030*/ 	.short	0x0005
        /*0032*/ 	.short	0x0028
        /*0034*/ 	.byte	0x00, 0xf4, 0x21, 0x00


	//----- nvinfo : EIATTR_KPARAM_INFO
	.align		4
.L_17:
        /*0038*/ 	.byte	0x04, 0x17
        /*003a*/ 	.short	(.L_19 - .L_18)
.L_18:
        /*003c*/ 	.word	0x00000000
        /*0040*/ 	.short	0x0004
        /*0042*/ 	.short	0x0020
        /*0044*/ 	.byte	0x00, 0xf4, 0x21, 0x00


	//----- nvinfo : EIATTR_KPARAM_INFO
	.align		4
.L_19:
        /*0048*/ 	.byte	0x04, 0x17
        /*004a*/ 	.short	(.L_21 - .L_20)
.L_20:
        /*004c*/ 	.word	0x00000000
        /*0050*/ 	.short	0x0003
        /*0052*/ 	.short	0x0018
        /*0054*/ 	.byte	0x00, 0xf4, 0x21, 0x00


	//----- nvinfo : EIATTR_KPARAM_INFO
	.align		4
.L_21:
        /*0058*/ 	.byte	0x04, 0x17
        /*005a*/ 	.short	(.L_23 - .L_22)
.L_22:
        /*005c*/ 	.word	0x00000000
        /*0060*/ 	.short	0x0002
        /*0062*/ 	.short	0x0010
        /*0064*/ 	.byte	0x00, 0xf4, 0x21, 0x00


	//----- nvinfo : EIATTR_KPARAM_INFO
	.align		4
.L_23:
        /*0068*/ 	.byte	0x04, 0x17
        /*006a*/ 	.short	(.L_25 - .L_24)
.L_24:
        /*006c*/ 	.word	0x00000000
        /*0070*/ 	.short	0x0001
        /*0072*/ 	.short	0x0008
        /*0074*/ 	.byte	0x00, 0xf4, 0x21, 0x00


	//----- nvinfo : EIATTR_KPARAM_INFO
	.align		4
.L_25:
        /*0078*/ 	.byte	0x04, 0x17
        /*007a*/ 	.short	(.L_27 - .L_26)
.L_26:
        /*007c*/ 	.word	0x00000000
        /*0080*/ 	.short	0x0000
        /*0082*/ 	.short	0x0000
        /*0084*/ 	.byte	0x00, 0xf4, 0x21, 0x00


	//----- nvinfo : EIATTR_SPARSE_MMA_MASK
	.align		4
.L_27:
        /*0088*/ 	.byte	0x03, 0x50
        /*008a*/ 	.short	0x0000


	//----- nvinfo : EIATTR_MAXREG_COUNT
	.align		4
        /*008c*/ 	.byte	0x03, 0x1b
        /*008e*/ 	.short	0x00ff


	//----- nvinfo : EIATTR_EXIT_INSTR_OFFSETS
	.align		4
        /*0090*/ 	.byte	0x04, 0x1c
        /*0092*/ 	.short	(.L_29 - .L_28)


	//   ....[0]....
.L_28:
        /*0094*/ 	.word	0x00000490


	//   ....[1]....
        /*0098*/ 	.word	0x000004b0


	//----- nvinfo : EIATTR_REQNTID
	.align		4
.L_29:
        /*009c*/ 	.byte	0x04, 0x10
        /*009e*/ 	.short	(.L_31 - .L_30)
.L_30:
        /*00a0*/ 	.word	0x00000080
        /*00a4*/ 	.word	0x00000001
        /*00a8*/ 	.word	0x00000001


	//----- nvinfo : EIATTR_CBANK_PARAM_SIZE
	.align		4
.L_31:
        /*00ac*/ 	.byte	0x03, 0x19
        /*00ae*/ 	.short	0x003c


	//----- nvinfo : EIATTR_PARAM_CBANK
	.align		4
        /*00b0*/ 	.byte	0x04, 0x0a
        /*00b2*/ 	.short	(.L_33 - .L_32)
	.align		4
.L_32:
        /*00b4*/ 	.word	index@(.nv.constant0.triton_poi_fused__native_batch_norm_legit_no_training_convolution_relu_10)
        /*00b8*/ 	.short	0x0210
        /*00ba*/ 	.short	0x003c


	//----- nvinfo : EIATTR_SW_WAR
	.align		4
.L_33:
        /*00bc*/ 	.byte	0x04, 0x36
        /*00be*/ 	.short	(.L_35 - .L_34)
.L_34:
        /*00c0*/ 	.word	0x00000008
.L_35:


//--------------------- .nv.callgraph             --------------------------
	.section	.nv.callgraph,"",@"SHT_CUDA_CALLGRAPH"
	.align	4
	.sectionentsize	8
	.align		4
        /*0000*/ 	.word	0x00000000
	.align		4
        /*0004*/ 	.word	0xffffffff
	.align		4
        /*0008*/ 	.word	0x00000000
	.align		4
        /*000c*/ 	.word	0xfffffffe
	.align		4
        /*0010*/ 	.word	0x00000000
	.align		4
        /*0014*/ 	.word	0xfffffffd
	.align		4
        /*0018*/ 	.word	0x00000000
	.align		4
        /*001c*/ 	.word	0xfffffffc


//--------------------- .nv.constant4             --------------------------
	.section	.nv.constant4,"a",@progbits
	.align	8
	.align		8
.nv.constant4:
        /*0000*/ 	.dword	_$_str
	.align		8
        /*0008*/ 	.dword	_$_str_$_2


//--------------------- .text.triton_poi_fused__native_batch_norm_legit_no_training_convolution_relu_10 --------------------------
	.section	.text.triton_poi_fused__native_batch_norm_legit_no_training_convolution_relu_10,"ax",@progbits
	.align	128
        .global         triton_poi_fused__native_batch_norm_legit_no_training_convolution_relu_10
        .type           triton_poi_fused__native_batch_norm_legit_no_training_convolution_relu_10,@function
        .size           triton_poi_fused__native_batch_norm_legit_no_training_convolution_relu_10,(.L_x_1 - triton_poi_fused__native_batch_norm_legit_no_training_convolution_relu_10)
        .other          triton_poi_fused__native_batch_norm_legit_no_training_convolution_relu_10,@"STO_CUDA_ENTRY STV_DEFAULT"
triton_poi_fused__native_batch_norm_legit_no_training_convolution_relu_10:
.text.triton_poi_fused__native_batch_norm_legit_no_training_convolution_relu_10:
[----:B------:R-:W0:Y:S01]  /*0000*/  LDC R1, c[0x0][0x28] ;  /* 0x00000a00ff017b82 */ /* 0x000e220000000800 */
[----:B------:R-:W1:Y:S07]  /*0010*/  S2R R0, SR_TID.X ;  /* 0x0000000000007919 */ /* 0x000e6e0000002100 */
[----:B------:R-:W2:Y:S01]  /*0020*/  LDC.64 R2, c[0x0][0x228] ;  /* 0x00008a00ff027b82 */ /* 0x000ea20000000a00 */
[----:B------:R-:W-:Y:S01]  /*0030*/  CS2R R8, SRZ ;  /* 0x0000000000087805 */ /* 0x000fe2000001ff00 */
[----:B------:R-:W-:Y:S01]  /*0040*/  ULDC.64 UR4, c[0x0][0x208] ;  /* 0x0000820000047ab9 */ /* 0x000fe20000000a00 */
[----:B------:R-:W3:Y:S05]  /*0050*/  S2R R7, SR_CTAID.X ;  /* 0x0000000000077919 */ /* 0x000eea0000002500 */
[----:B------:R-:W4:Y:S08]  /*0060*/  LDC.64 R16, c[0x0][0x218] ;  /* 0x00008600ff107b82 */ /* 0x000f300000000a00 */
[----:B------:R-:W5:Y:S08]  /*0070*/  LDC.64 R18, c[0x0][0x220] ;  /* 0x00008800ff127b82 */ /* 0x000f700000000a00 */
[----:B------:R-:W5:Y:S01]  /*0080*/  LDC.64 R20, c[0x0][0x230] ;  /* 0x00008c00ff147b82 */ /* 0x000f620000000a00 */
[----:B-1----:R-:W-:-:S07]  /*0090*/  SHF.L.U32 R0, R0, 0x1, RZ ;  /* 0x0000000100007819 */ /* 0x002fce00000006ff */
[----:B------:R-:W1:Y:S01]  /*00a0*/  LDC.64 R14, c[0x0][0x238] ;  /* 0x00008e00ff0e7b82 */ /* 0x000e620000000a00 */
[----:B---3--:R-:W-:Y:S02]  /*00b0*/  SHF.R.S32.HI R5, RZ, 0x17, R7 ;  /* 0x00000017ff057819 */ /* 0x008fe40000011407 */
[----:B------:R-:W-:Y:S02]  /*00c0*/  LOP3.LUT R0, R0, 0xfe, RZ, 0xc0, !PT ;  /* 0x000000fe00007812 */ /* 0x000fe400078ec0ff */
[----:B------:R-:W-:Y:S02]  /*00d0*/  SGXT R5, R5, 0x1 ;  /* 0x000000010505781a */ /* 0x000fe40000000200 */
[----:B------:R-:W-:-:S04]  /*00e0*/  LEA R0, R7, R0, 0x8 ;  /* 0x0000000007007211 */ /* 0x000fc800078e40ff */
[----:B------:R-:W-:Y:S02]  /*00f0*/  LEA.HI R5, R5, R0, RZ, 0x8 ;  /* 0x0000000005057211 */ /* 0x000fe400078f40ff */
[----:B------:R-:W-:Y:S02]  /*0100*/  ISETP.GE.AND P0, PT, R0, 0x400, PT ;  /* 0x000004000000780c */ /* 0x000fe40003f06270 */
[----:B------:R-:W-:-:S04]  /*0110*/  LOP3.LUT R5, R5, 0xffffff00, RZ, 0xc0, !PT ;  /* 0xffffff0005057812 */ /* 0x000fc800078ec0ff */
[----:B------:R-:W-:Y:S02]  /*0120*/  IADD3 R12, R0, -R5, RZ ;  /* 0x80000005000c7210 */ /* 0x000fe40007ffe0ff */
[----:B------:R-:W3:Y:S03]  /*0130*/  LDC.64 R4, c[0x0][0x210] ;  /* 0x00008400ff047b82 */ /* 0x000ee60000000a00 */
[----:B--2---:R-:W-:-:S05]  /*0140*/  IMAD.WIDE R2, R12, 0x4, R2 ;  /* 0x000000040c027825 */ /* 0x004fca00078e0202 */
[----:B------:R2:W3:Y:S01]  /*0150*/  @!P0 LDG.E.EL.64 R8, desc[UR4][R2.64] ;  /* 0x0000000402088981 */ /* 0x0004e2000c2e1b00 */
[----:B------:R-:W-:Y:S02]  /*0160*/  CS2R R10, SRZ ;  /* 0x00000000000a7805 */ /* 0x000fe4000001ff00 */
[----:B------:R-:W-:Y:S01]  /*0170*/  CS2R R6, SRZ ;  /* 0x0000000000067805 */ /* 0x000fe2000001ff00 */
[----:B----4-:R-:W-:-:S04]  /*0180*/  IMAD.WIDE R16, R12, 0x4, R16 ;  /* 0x000000040c107825 */ /* 0x010fc800078e0210 */
[----:B-----5:R-:W-:Y:S01]  /*0190*/  IMAD.WIDE R18, R12, 0x4, R18 ;  /* 0x000000040c127825 */ /* 0x020fe200078e0212 */
[----:B------:R-:W4:Y:S01]  /*01a0*/  @!P0 LDG.E.EL.64 R10, desc[UR4][R16.64] ;  /* 0x00000004100a8981 */ /* 0x000f22000c2e1b00 */
[----:B--2---:R-:W-:Y:S02]  /*01b0*/  CS2R R2, SRZ ;  /* 0x0000000000027805 */ /* 0x004fe4000001ff00 */
[----:B---3--:R-:W-:-:S04]  /*01c0*/  IMAD.WIDE R4, R0, 0x4, R4 ;  /* 0x0000000400047825 */ /* 0x008fc800078e0204 */
[----:B------:R2:W3:Y:S04]  /*01d0*/  @!P0 LDG.E.EL.64 R2, desc[UR4][R18.64] ;  /* 0x0000000412028981 */ /* 0x0004e8000c2e1b00 */
[----:B------:R-:W4:Y:S01]  /*01e0*/  @!P0 LDG.E.64 R6, desc[UR4][R4.64] ;  /* 0x0000000404068981 */ /* 0x000f22000c1e1b00 */
[----:B0-----:R-:W-:-:S04]  /*01f0*/  IMAD.WIDE R20, R12, 0x4, R20 ;  /* 0x000000040c147825 */ /* 0x001fc800078e0214 */
[----:B-1----:R-:W-:Y:S01]  /*0200*/  IMAD.WIDE R22, R12, 0x4, R14 ;  /* 0x000000040c167825 */ /* 0x002fe200078e020e */
[----:B------:R-:W-:Y:S02]  /*0210*/  CS2R R12, SRZ ;  /* 0x00000000000c7805 */ /* 0x000fe4000001ff00 */
[----:B------:R-:W-:-:S04]  /*0220*/  CS2R R14, SRZ ;  /* 0x00000000000e7805 */ /* 0x000fc8000001ff00 */
[----:B------:R-:W5:Y:S04]  /*0230*/  @!P0 LDG.E.EL.64 R12, desc[UR4][R20.64] ;  /* 0x00000004140c8981 */ /* 0x000f68000c2e1b00 */
[----:B------:R-:W5:Y:S01]  /*0240*/  @!P0 LDG.E.EL.64 R14, desc[UR4][R22.64] ;  /* 0x00000004160e8981 */ /* 0x000f62000c2e1b00 */
[----:B--2---:R-:W-:Y:S01]  /*0250*/  HFMA2.MMA R18, -RZ, RZ, 1.625, 0 ;  /* 0x3e800000ff127435 */ /* 0x004fe200000001ff */
[----:B------:R-:W-:Y:S01]  /*0260*/  FADD R8, R8, 9.9999997473787516356e-06 ;  /* 0x3727c5ac08087421 */ /* 0x000fe20000000000 */
[----:B------:R-:W-:-:S03]  /*0270*/  FADD R9, R9, 9.9999997473787516356e-06 ;  /* 0x3727c5ac09097421 */ /* 0x000fc60000000000 */
[----:B------:R-:W0:Y:S08]  /*0280*/  MUFU.SQRT R16, R8 ;  /* 0x0000000800107308 */ /* 0x000e300000002000 */
[----:B------:R1:W2:Y:S01]  /*0290*/  MUFU.SQRT R17, R9 ;  /* 0x0000000900117308 */ /* 0x0002a20000002000 */
[C---:B0-----:R-:W-:Y:S02]  /*02a0*/  FSETP.GT.AND P1, PT, R16.reuse, 8.50705917302346158658e+37, PT ;  /* 0x7e8000001000780b */ /* 0x041fe40003f24000 */
[----:B------:R-:W-:Y:S01]  /*02b0*/  FSETP.GEU.AND P3, PT, R16, 1.175494350822287508e-38, PT ;  /* 0x008000001000780b */ /* 0x000fe20003f6e000 */
[----:B-1----:R-:W0:Y:S01]  /*02c0*/  LDC.64 R8, c[0x0][0x240] ;  /* 0x00009000ff087b82 */ /* 0x002e220000000a00 */
[----:B--2---:R-:W-:-:S02]  /*02d0*/  FSETP.GT.AND P2, PT, R17, 8.50705917302346158658e+37, PT ;  /* 0x7e8000001100780b */ /* 0x004fc40003f44000 */
[----:B------:R-:W-:-:S07]  /*02e0*/  FSETP.GEU.AND P4, PT, R17, 1.175494350822287508e-38, PT ;  /* 0x008000001100780b */ /* 0x000fce0003f8e000 */
[----:B------:R-:W-:-:S04]  /*02f0*/  @P1 FMUL R16, R16, 0.25 ;  /* 0x3e80000010101820 */ /* 0x000fc80000400000 */
[----:B------:R-:W-:Y:S01]  /*0300*/  @!P3 FMUL R16, R16, 16777216 ;  /* 0x4b8000001010b820 */ /* 0x000fe20000400000 */
[----:B------:R-:W-:-:S04]  /*0310*/  @P2 FMUL R17, R17, 0.25 ;  /* 0x3e80000011112820 */ /* 0x000fc80000400000 */
[----:B------:R-:W-:Y:S01]  /*0320*/  @!P4 FMUL R17, R17, 16777216 ;  /* 0x4b8000001111c820 */ /* 0x000fe20000400000 */
[----:B------:R-:W1:Y:S01]  /*0330*/  MUFU.RCP R16, R16 ;  /* 0x0000001000107308 */ /* 0x000e620000001000 */
[----:B------:R-:W-:-:S07]  /*0340*/  FSEL R19, R18, 1, P1 ;  /* 0x3f80000012137808 */ /* 0x000fce0000800000 */
[----:B------:R-:W2:Y:S01]  /*0350*/  MUFU.RCP R17, R17 ;  /* 0x0000001100117308 */ /* 0x000ea20000001000 */
[----:B------:R-:W-:Y:S01]  /*0360*/  FSEL R18, R18, 1, P2 ;  /* 0x3f80000012127808 */ /* 0x000fe20001000000 */
[----:B------:R-:W-:Y:S01]  /*0370*/  @!P3 FMUL R19, R19, 16777216 ;  /* 0x4b8000001313b820 */ /* 0x000fe20000400000 */
[----:B----4-:R-:W-:Y:S01]  /*0380*/  FADD R6, R10, R6 ;  /* 0x000000060a067221 */ /* 0x010fe20000000000 */
[----:B------:R-:W-:Y:S02]  /*0390*/  FADD R7, R11, R7 ;  /* 0x000000070b077221 */ /* 0x000fe40000000000 */
[----:B------:R-:W-:Y:S01]  /*03a0*/  @!P4 FMUL R18, R18, 16777216 ;  /* 0x4b8000001212c820 */ /* 0x000fe20000400000 */
[----:B-1----:R-:W-:Y:S01]  /*03b0*/  FMUL R19, R16, R19 ;  /* 0x0000001310137220 */ /* 0x002fe20000400000 */
[----:B---3--:R-:W-:Y:S01]  /*03c0*/  FADD R2, R6, -R2 ;  /* 0x8000000206027221 */ /* 0x008fe20000000000 */
[----:B------:R-:W-:Y:S01]  /*03d0*/  FADD R3, R7, -R3 ;  /* 0x8000000307037221 */ /* 0x000fe20000000000 */
[----:B--2---:R-:W-:-:S02]  /*03e0*/  FMUL R18, R17, R18 ;  /* 0x0000001211127220 */ /* 0x004fc40000400000 */
[----:B------:R-:W-:Y:S02]  /*03f0*/  FMUL R19, R2, R19 ;  /* 0x0000001302137220 */ /* 0x000fe40000400000 */
[----:B------:R-:W-:Y:S02]  /*0400*/  FMUL R18, R3, R18 ;  /* 0x0000001203127220 */ /* 0x000fe40000400000 */
[----:B-----5:R-:W-:Y:S02]  /*0410*/  FFMA R12, R19, R12, R14 ;  /* 0x0000000c130c7223 */ /* 0x020fe4000000000e */
[----:B------:R-:W-:Y:S01]  /*0420*/  FFMA R13, R18, R13, R15 ;  /* 0x0000000d120d7223 */ /* 0x000fe2000000000f */
[----:B------:R1:W-:Y:S02]  /*0430*/  @!P0 STG.E.64 desc[UR4][R4.64], R6 ;  /* 0x0000000604008986 */ /* 0x0003e4000c101b04 */
[----:B------:R-:W-:Y:S02]  /*0440*/  FSETP.GEU.AND P1, PT, R12, RZ, PT ;  /* 0x000000ff0c00720b */ /* 0x000fe40003f2e000 */
[----:B------:R-:W-:Y:S01]  /*0450*/  FSETP.GEU.AND P2, PT, R13, RZ, PT ;  /* 0x000000ff0d00720b */ /* 0x000fe20003f4e000 */
[----:B0-----:R-:W-:Y:S01]  /*0460*/  IMAD.WIDE R8, R0, 0x4, R8 ;  /* 0x0000000400087825 */ /* 0x001fe200078e0208 */
[----:B------:R-:W-:-:S02]  /*0470*/  FSEL R12, R12, RZ, P1 ;  /* 0x000000ff0c0c7208 */ /* 0x000fc40000800000 */
[----:B------:R-:W-:Y:S01]  /*0480*/  FSEL R13, R13, RZ, P2 ;  /* 0x000000ff0d0d7208 */ /* 0x000fe20001000000 */
[----:B------:R-:W-:Y:S08]  /*0490*/  @P0 EXIT ;  /* 0x000000000000094d */ /* 0x000ff00003800000 */
[----:B------:R-:W-:Y:S01]  /*04a0*/  STG.E.64 desc[UR4][R8.64], R12 ;  /* 0x0000000c08007986 */ /* 0x000fe2000c101b04 */
[----:B------:R-:W-:Y:S05]  /*04b0*/  EXIT ;  /* 0x000000000000794d */ /* 0x000fea0003800000 */
.L_x_0:
[----:B------:R-:W-:-:S00]  /*04c0*/  BRA `(.L_x_0) ;  /* 0xfffffffc00fc7947 */ /* 0x000fc0000383ffff */
[----:B------:R-:W-:-:S00]  /*04d0*/  NOP ;  /* 0x0000000000007918 */ /* 0x000fc00000000000 */
        /* <DEDUP_REMOVED lines=10> */
.L_x_1:


//--------------------- .nv.global.init           --------------------------
	.section	.nv.global.init,"aw",@progbits
.nv.global.init:
	.type		_$_str,@object
	.size		_$_str,(_$_str_$_2 - _$_str)
_$_str:
        /*0000*/ 	.byte	0x5f, 0x5f, 0x43, 0x55, 0x44, 0x41, 0x5f, 0x46, 0x54, 0x5a, 0x00
	.type		_$_str_$_2,@object
	.size		_$_str_$_2,(.L_1 - _$_str_$_2)
_$_str_$_2:
        /*000b*/ 	.byte	0x5f, 0x5f, 0x43, 0x55, 0x44, 0x41, 0x5f, 0x50, 0x52, 0x45, 0x43, 0x5f, 0x53, 0x51, 0x52, 0x54
        /*001b*/ 	.byte	0x00
.L_1:


//--------------------- .nv.constant0.triton_poi_fused__native_batch_norm_legit_no_training_convolution_relu_10 --------------------------
	.section	.nv.constant0.triton_poi_fused__native_batch_norm_legit_no_training_convolution_relu_10,"a",@progbits
	.sectionflags	@""
	.align	4
.nv.constant0.triton_poi_fused__native_batch_norm_legit_no_training_convolution_relu_10:
	.zero		588
